//
// Generated by NVIDIA NVVM Compiler
//
// Compiler Build ID: CL-36424714
// Cuda compilation tools, release 13.0, V13.0.88
// Based on NVVM 20.0.0
//

.version 9.0
.target sm_100
.address_size 64

	// .globl	_Z6test01v
.extern .func  (.param .b32 func_retval0) vprintf
(
	.param .b64 vprintf_param_0,
	.param .b64 vprintf_param_1
)
;
.global .align 1 .b8 $str[47] = {10, 84, 104, 101, 32, 98, 108, 111, 99, 107, 32, 73, 68, 32, 105, 115, 32, 37, 100, 32, 45, 45, 45, 45, 32, 116, 104, 101, 32, 116, 104, 114, 101, 97, 100, 32, 73, 68, 32, 105, 115, 32, 37, 100, 32, 10};

.visible .entry _Z6test01v()
{
	.local .align 8 .b8 	__local_depot0[8];
	.reg .b64 	%SP;
	.reg .b64 	%SPL;
	.reg .b32 	%r<5>;
	.reg .b64 	%rd<5>;

	mov.u64 	%SPL, __local_depot0;
	cvta.local.u64 	%SP, %SPL;
	add.u64 	%rd1, %SP, 0;
	add.u64 	%rd2, %SPL, 0;
	mov.u32 	%r1, %ctaid.x;
	mov.u32 	%r2, %tid.x;
	st.local.v2.u32 	[%rd2], {%r1, %r2};
	mov.u64 	%rd3, $str;
	cvta.global.u64 	%rd4, %rd3;
	{ // callseq 0, 0
	.param .b64 param0;
	st.param.b64 	[param0], %rd4;
	.param .b64 param1;
	st.param.b64 	[param1], %rd1;
	.param .b32 retval0;
	call.uni (retval0), 
	vprintf, 
	(
	param0, 
	param1
	);
	ld.param.b32 	%r3, [retval0];
	} // callseq 0
	ret;

}


// ===== COMPILED SASS (sm_100) =====

	.target	sm_100

	.elftype	@"ET_EXEC"


//--------------------- .note.nv.tkinfo           --------------------------
	.section	.note.nv.tkinfo,"",@"SHT_NOTE"
	.sectionflags	@"SHF_NOTE_NV_TKINFO"
	.tkinfo
        /*0018*/ 	.word	0x00000002
        /*0030*/ 	.string	""
        /*0030*/ 	.string	"ptxas"
        /*0030*/ 	.string	"Cuda compilation tools, release 13.0, V13.0.88"
        /*0030*/ 	.string	"Build cuda_13.0.r13.0/compiler.36424714_0"
        /*0030*/ 	.string	"-arch sm_100 -m 64 "



//--------------------- .note.nv.cuinfo           --------------------------
	.section	.note.nv.cuinfo,"",@"SHT_NOTE"
	.sectionflags	@"SHF_NOTE_NV_CUINFO"
        /*0018*/ 	.short	0x0002
        /*001a*/ 	.short	0x0064
        /*001c*/ 	.short	0x0082
	.zero		2


//--------------------- .nv.info                  --------------------------
	.section	.nv.info,"",@"SHT_CUDA_INFO"
	.align	4


	//----- nvinfo : EIATTR_REGCOUNT
	.align		4
        /*0000*/ 	.byte	0x04, 0x2f
        /*0002*/ 	.short	(.L_2 - .L_1)
	.align		4
.L_1:
        /*0004*/ 	.word	index@(_Z6test01v)
        /*0008*/ 	.word	0x00000018


	//----- nvinfo : EIATTR_FRAME_SIZE
	.align		4
.L_2:
        /*000c*/ 	.byte	0x04, 0x11
        /*000e*/ 	.short	(.L_4 - .L_3)
	.align		4
.L_3:
        /*0010*/ 	.word	index@(_Z6test01v)
        /*0014*/ 	.word	0x00000008


	//----- nvinfo : EIATTR_MIN_STACK_SIZE
	.align		4
.L_4:
        /*0018*/ 	.byte	0x04, 0x12
        /*001a*/ 	.short	(.L_6 - .L_5)
	.align		4
.L_5:
        /*001c*/ 	.word	index@(_Z6test01v)
        /*0020*/ 	.word	0x00000008
.L_6:


//--------------------- .nv.compat                --------------------------
	.section	.nv.compat,"",@"SHT_CUDA_COMPAT_INFO"
	.align	4
        /*0000*/ 	.byte	0x02, 0x09, 0x00, 0x00, 0x02, 0x02, 0x01, 0x00, 0x02, 0x05, 0x05, 0x00, 0x03, 0x07, 0x01, 0x01
        /*0010*/ 	.byte	0x02, 0x03, 0x00, 0x00, 0x02, 0x06, 0x01, 0x00, 0x04, 0x0b, 0x08, 0x00, 0x09, 0x00, 0x00, 0x00
        /*0020*/ 	.byte	0x00, 0x00, 0x00, 0x00


//--------------------- .nv.info._Z6test01v       --------------------------
	.section	.nv.info._Z6test01v,"",@"SHT_CUDA_INFO"
	.sectionflags	@""
	.align	4


	//----- nvinfo : EIATTR_CUDA_API_VERSION
	.align		4
        /*0000*/ 	.byte	0x04, 0x37
        /*0002*/ 	.short	(.L_8 - .L_7)
.L_7:
        /*0004*/ 	.word	0x00000082


	//----- nvinfo : EIATTR_SPARSE_MMA_MASK
	.align		4
.L_8:
        /*0008*/ 	.byte	0x03, 0x50
        /*000a*/ 	.short	0x0000


	//----- nvinfo : EIATTR_MAXREG_COUNT
	.align		4
        /*000c*/ 	.byte	0x03, 0x1b
        /*000e*/ 	.short	0x00ff


	//----- nvinfo : EIATTR_EXTERNS
	.align		4
        /*0010*/ 	.byte	0x04, 0x0f
        /*0012*/ 	.short	(.L_10 - .L_9)


	//   ....[0]....
	.align		4
.L_9:
        /*0014*/ 	.word	index@(vprintf)


	//----- nvinfo : EIATTR_MERCURY_ISA_VERSION
	.align		4
.L_10:
        /*0018*/ 	.byte	0x03, 0x5f
        /*001a*/ 	.short	0x0101


	//----- nvinfo : EIATTR_VRC_CTA_INIT_COUNT
	.align		4
        /*001c*/ 	.byte	0x02, 0x4a
	.zero		1
	.zero		1


	//----- nvinfo : EIATTR_SYSCALL_OFFSETS
	.align		4
        /*0020*/ 	.byte	0x04, 0x46
        /*0022*/ 	.short	(.L_12 - .L_11)


	//   ....[0]....
.L_11:
        /*0024*/ 	.word	0x000000f0


	//----- nvinfo : EIATTR_EXIT_INSTR_OFFSETS
	.align		4
.L_12:
        /*0028*/ 	.byte	0x04, 0x1c
        /*002a*/ 	.short	(.L_14 - .L_13)


	//   ....[0]....
.L_13:
        /*002c*/ 	.word	0x00000100


	//----- nvinfo : EIATTR_SW_WAR
	.align		4
.L_14:
        /*0030*/ 	.byte	0x04, 0x36
        /*0032*/ 	.short	(.L_16 - .L_15)
.L_15:
        /*0034*/ 	.word	0x00000008
.L_16:


//--------------------- .nv.callgraph             --------------------------
	.section	.nv.callgraph,"",@"SHT_CUDA_CALLGRAPH"
	.align	4
	.sectionentsize	8
	.align		4
        /*0000*/ 	.word	0x00000000
	.align		4
        /*0004*/ 	.word	0xffffffff
	.align		4
        /*0008*/ 	.word	index@(_Z6test01v)
	.align		4
        /*000c*/ 	.word	index@(vprintf)
	.align		4
        /*0010*/ 	.word	0x00000000
	.align		4
        /*0014*/ 	.word	0xfffffffe
	.align		4
        /*0018*/ 	.word	0x00000000
	.align		4
        /*001c*/ 	.word	0xfffffffd
	.align		4
        /*0020*/ 	.word	0x00000000
	.align		4
        /*0024*/ 	.word	0xfffffffc


//--------------------- .nv.constant4             --------------------------
	.section	.nv.constant4,"a",@progbits
	.align	8
	.align		8
.nv.constant4:
        /*0000*/ 	.dword	vprintf
	.align		8
        /*0008*/ 	.dword	$str


//--------------------- .text._Z6test01v          --------------------------
	.section	.text._Z6test01v,"ax",@progbits
	.align	128
        .global         _Z6test01v
        .type           _Z6test01v,@function
        .size           _Z6test01v,(.L_x_2 - _Z6test01v)
        .other          _Z6test01v,@"STO_CUDA_ENTRY STV_DEFAULT"
_Z6test01v:
.text._Z6test01v:
[----:B------:R-:W0:Y:S01]  /*0000*/  LDC R1, c[0x0][0x37c] ;  /* 0x0000df00ff017b82 */ /* 0x000e220000000800 */
[----:B------:R-:W1:Y:S01]  /*0010*/  S2R R8, SR_CTAID.X ;  /* 0x0000000000087919 */ /* 0x000e620000002500 */
[----:B0-----:R-:W-:Y:S01]  /*0020*/  VIADD R1, R1, 0xfffffff8 ;  /* 0xfffffff801017836 */ /* 0x001fe20000000000 */
[----:B------:R-:W-:Y:S01]  /*0030*/  MOV R0, 0x0 ;  /* 0x0000000000007802 */ /* 0x000fe20000000f00 */
[----:B------:R-:W0:Y:S01]  /*0040*/  LDCU UR4, c[0x0][0x2f8] ;  /* 0x00005f00ff0477ac */ /* 0x000e220008000800 */
[----:B------:R-:W1:Y:S03]  /*0050*/  S2R R9, SR_TID.X ;  /* 0x0000000000097919 */ /* 0x000e660000002100 */
[----:B------:R2:W3:Y:S01]  /*0060*/  LDC.64 R2, c[0x4][R0] ;  /* 0x0100000000027b82 */ /* 0x0004e20000000a00 */
[----:B------:R-:W4:Y:S01]  /*0070*/  LDCU.64 UR6, c[0x4][0x8] ;  /* 0x01000100ff0677ac */ /* 0x000f220008000a00 */
[----:B------:R-:W5:Y:S01]  /*0080*/  LDCU UR5, c[0x0][0x2fc] ;  /* 0x00005f80ff0577ac */ /* 0x000f620008000800 */
[----:B0-----:R-:W-:Y:S01]  /*0090*/  IADD3 R6, P0, PT, R1, UR4, RZ ;  /* 0x0000000401067c10 */ /* 0x001fe2000ff1e0ff */
[----:B----4-:R-:W-:Y:S01]  /*00a0*/  IMAD.U32 R4, RZ, RZ, UR6 ;  /* 0x00000006ff047e24 */ /* 0x010fe2000f8e00ff */
[----:B------:R-:W-:-:S03]  /*00b0*/  MOV R5, UR7 ;  /* 0x0000000700057c02 */ /* 0x000fc60008000f00 */
[----:B-----5:R-:W-:Y:S01]  /*00c0*/  IMAD.X R7, RZ, RZ, UR5, P0 ;  /* 0x00000005ff077e24 */ /* 0x020fe200080e06ff */
[----:B-1----:R2:W-:Y:S07]  /*00d0*/  STL.64 [R1], R8 ;  /* 0x0000000801007387 */ /* 0x0025ee0000100a00 */
[----:B------:R-:W-:-:S07]  /*00e0*/  LEPC R20, `(.L_x_0) ;  /* 0x000000001014794e */ /* 0x000fce0000000000 */
[----:B--23--:R-:W-:Y:S05]  /*00f0*/  CALL.ABS.NOINC R2 ;  /* 0x0000000002007343 */ /* 0x00cfea0003c00000 */
.L_x_0:
[----:B------:R-:W-:Y:S05]  /*0100*/  EXIT ;  /* 0x000000000000794d */ /* 0x000fea0003800000 */
.L_x_1:
[----:B------:R-:W-:-:S00]  /*0110*/  BRA `(.L_x_1) ;  /* 0xfffffffc00fc7947 */ /* 0x000fc0000383ffff */
[----:B------:R-:W-:-:S00]  /*0120*/  NOP ;  /* 0x0000000000007918 */ /* 0x000fc00000000000 */
        /* <DEDUP_REMOVED lines=13> */
.L_x_2:


//--------------------- .nv.global.init           --------------------------
	.section	.nv.global.init,"aw",@progbits
.nv.global.init:
	.type		$str,@object
	.size		$str,(.L_0 - $str)
$str:
        /*0000*/ 	.byte	0x0a, 0x54, 0x68, 0x65, 0x20, 0x62, 0x6c, 0x6f, 0x63, 0x6b, 0x20, 0x49, 0x44, 0x20, 0x69, 0x73
        /*0010*/ 	.byte	0x20, 0x25, 0x64, 0x20, 0x2d, 0x2d, 0x2d, 0x2d, 0x20, 0x74, 0x68, 0x65, 0x20, 0x74, 0x68, 0x72
        /*0020*/ 	.byte	0x65, 0x61, 0x64, 0x20, 0x49, 0x44, 0x20, 0x69, 0x73, 0x20, 0x25, 0x64, 0x20, 0x0a, 0x00
.L_0:


//--------------------- .nv.shared.reserved.0     --------------------------
	.section	.nv.shared.reserved.0,"aw",@nobits
	.weak		__nv_reservedSMEM_offset_0_alias
	.size		__nv_reservedSMEM_offset_0_alias, 0, 64
	.other		__nv_reservedSMEM_offset_0_alias,@"STO_CUDA_RESERVED_SHARED STV_DEFAULT"
__nv_reservedSMEM_offset_0_alias:
	.zero		0
	.zero		64


//--------------------- .nv.constant0._Z6test01v  --------------------------
	.section	.nv.constant0._Z6test01v,"a",@progbits
	.sectionflags	@""
	.align	4
.nv.constant0._Z6test01v:
	.zero		896


//--------------------- SYMBOLS --------------------------

	.type		.nv.reservedSmem.offset0,@object
	.size		.nv.reservedSmem.offset0,0x4
	.type		vprintf,@function
